//
// Generated by NVIDIA NVVM Compiler
//
// Compiler Build ID: CL-36424714
// Cuda compilation tools, release 13.0, V13.0.88
// Based on NVVM 20.0.0
//

.version 9.0
.target sm_100
.address_size 64

	// .globl	_Z7gpu_addPfS_S_i

.visible .entry _Z7gpu_addPfS_S_i(
	.param .u64 .ptr .align 1 _Z7gpu_addPfS_S_i_param_0,
	.param .u64 .ptr .align 1 _Z7gpu_addPfS_S_i_param_1,
	.param .u64 .ptr .align 1 _Z7gpu_addPfS_S_i_param_2,
	.param .u32 _Z7gpu_addPfS_S_i_param_3
)
{
	.reg .pred 	%p<2>;
	.reg .b32 	%r<6>;
	.reg .b32 	%f<4>;
	.reg .b64 	%rd<11>;

	ld.param.u64 	%rd1, [_Z7gpu_addPfS_S_i_param_0];
	ld.param.u64 	%rd2, [_Z7gpu_addPfS_S_i_param_1];
	ld.param.u64 	%rd3, [_Z7gpu_addPfS_S_i_param_2];
	ld.param.u32 	%r2, [_Z7gpu_addPfS_S_i_param_3];
	mov.u32 	%r3, %tid.x;
	mov.u32 	%r4, %ctaid.x;
	mov.u32 	%r5, %ntid.x;
	mad.lo.s32 	%r1, %r4, %r5, %r3;
	setp.ge.s32 	%p1, %r1, %r2;
	@%p1 bra 	$L__BB0_2;
	cvta.to.global.u64 	%rd4, %rd2;
	cvta.to.global.u64 	%rd5, %rd3;
	cvta.to.global.u64 	%rd6, %rd1;
	mul.wide.s32 	%rd7, %r1, 4;
	add.s64 	%rd8, %rd4, %rd7;
	ld.global.f32 	%f1, [%rd8];
	add.s64 	%rd9, %rd5, %rd7;
	ld.global.f32 	%f2, [%rd9];
	add.f32 	%f3, %f1, %f2;
	add.s64 	%rd10, %rd6, %rd7;
	st.global.f32 	[%rd10], %f3;
$L__BB0_2:
	ret;

}


// ===== COMPILED SASS (sm_100) =====

	.target	sm_100

	.elftype	@"ET_EXEC"


//--------------------- .note.nv.tkinfo           --------------------------
	.section	.note.nv.tkinfo,"",@"SHT_NOTE"
	.sectionflags	@"SHF_NOTE_NV_TKINFO"
	.tkinfo
        /*0018*/ 	.word	0x00000002
        /*0030*/ 	.string	""
        /*0030*/ 	.string	"ptxas"
        /*0030*/ 	.string	"Cuda compilation tools, release 13.0, V13.0.88"
        /*0030*/ 	.string	"Build cuda_13.0.r13.0/compiler.36424714_0"
        /*0030*/ 	.string	"-arch sm_100 -m 64 "



//--------------------- .note.nv.cuinfo           --------------------------
	.section	.note.nv.cuinfo,"",@"SHT_NOTE"
	.sectionflags	@"SHF_NOTE_NV_CUINFO"
        /*0018*/ 	.short	0x0002
        /*001a*/ 	.short	0x0064
        /*001c*/ 	.short	0x0082
	.zero		2


//--------------------- .nv.info                  --------------------------
	.section	.nv.info,"",@"SHT_CUDA_INFO"
	.align	4


	//----- nvinfo : EIATTR_REGCOUNT
	.align		4
        /*0000*/ 	.byte	0x04, 0x2f
        /*0002*/ 	.short	(.L_1 - .L_0)
	.align		4
.L_0:
        /*0004*/ 	.word	index@(_Z7gpu_addPfS_S_i)
        /*0008*/ 	.word	0x0000000c


	//----- nvinfo : EIATTR_FRAME_SIZE
	.align		4
.L_1:
        /*000c*/ 	.byte	0x04, 0x11
        /*000e*/ 	.short	(.L_3 - .L_2)
	.align		4
.L_2:
        /*0010*/ 	.word	index@(_Z7gpu_addPfS_S_i)
        /*0014*/ 	.word	0x00000000


	//----- nvinfo : EIATTR_MIN_STACK_SIZE
	.align		4
.L_3:
        /*0018*/ 	.byte	0x04, 0x12
        /*001a*/ 	.short	(.L_5 - .L_4)
	.align		4
.L_4:
        /*001c*/ 	.word	index@(_Z7gpu_addPfS_S_i)
        /*0020*/ 	.word	0x00000000
.L_5:


//--------------------- .nv.compat                --------------------------
	.section	.nv.compat,"",@"SHT_CUDA_COMPAT_INFO"
	.align	4
        /*0000*/ 	.byte	0x02, 0x09, 0x00, 0x00, 0x02, 0x02, 0x01, 0x00, 0x02, 0x05, 0x05, 0x00, 0x03, 0x07, 0x01, 0x01
        /*0010*/ 	.byte	0x02, 0x03, 0x00, 0x00, 0x02, 0x06, 0x01, 0x00, 0x04, 0x0b, 0x08, 0x00, 0x09, 0x00, 0x00, 0x00
        /*0020*/ 	.byte	0x00, 0x00, 0x00, 0x00


//--------------------- .nv.info._Z7gpu_addPfS_S_i --------------------------
	.section	.nv.info._Z7gpu_addPfS_S_i,"",@"SHT_CUDA_INFO"
	.sectionflags	@""
	.align	4


	//----- nvinfo : EIATTR_CUDA_API_VERSION
	.align		4
        /*0000*/ 	.byte	0x04, 0x37
        /*0002*/ 	.short	(.L_7 - .L_6)
.L_6:
        /*0004*/ 	.word	0x00000082


	//----- nvinfo : EIATTR_KPARAM_INFO
	.align		4
.L_7:
        /*0008*/ 	.byte	0x04, 0x17
        /*000a*/ 	.short	(.L_9 - .L_8)
.L_8:
        /*000c*/ 	.word	0x00000000
        /*0010*/ 	.short	0x0003
        /*0012*/ 	.short	0x0018
        /*0014*/ 	.byte	0x00, 0xf0, 0x11, 0x00


	//----- nvinfo : EIATTR_KPARAM_INFO
	.align		4
.L_9:
        /*0018*/ 	.byte	0x04, 0x17
        /*001a*/ 	.short	(.L_11 - .L_10)
.L_10:
        /*001c*/ 	.word	0x00000000
        /*0020*/ 	.short	0x0002
        /*0022*/ 	.short	0x0010
        /*0024*/ 	.byte	0x00, 0xf5, 0x21, 0x00


	//----- nvinfo : EIATTR_KPARAM_INFO
	.align		4
.L_11:
        /*0028*/ 	.byte	0x04, 0x17
        /*002a*/ 	.short	(.L_13 - .L_12)
.L_12:
        /*002c*/ 	.word	0x00000000
        /*0030*/ 	.short	0x0001
        /*0032*/ 	.short	0x0008
        /*0034*/ 	.byte	0x00, 0xf5, 0x21, 0x00


	//----- nvinfo : EIATTR_KPARAM_INFO
	.align		4
.L_13:
        /*0038*/ 	.byte	0x04, 0x17
        /*003a*/ 	.short	(.L_15 - .L_14)
.L_14:
        /*003c*/ 	.word	0x00000000
        /*0040*/ 	.short	0x0000
        /*0042*/ 	.short	0x0000
        /*0044*/ 	.byte	0x00, 0xf5, 0x21, 0x00


	//----- nvinfo : EIATTR_SPARSE_MMA_MASK
	.align		4
.L_15:
        /*0048*/ 	.byte	0x03, 0x50
        /*004a*/ 	.short	0x0000


	//----- nvinfo : EIATTR_MAXREG_COUNT
	.align		4
        /*004c*/ 	.byte	0x03, 0x1b
        /*004e*/ 	.short	0x00ff


	//----- nvinfo : EIATTR_MERCURY_ISA_VERSION
	.align		4
        /*0050*/ 	.byte	0x03, 0x5f
        /*0052*/ 	.short	0x0101


	//----- nvinfo : EIATTR_VRC_CTA_INIT_COUNT
	.align		4
        /*0054*/ 	.byte	0x02, 0x4a
	.zero		1
	.zero		1


	//----- nvinfo : EIATTR_EXIT_INSTR_OFFSETS
	.align		4
        /*0058*/ 	.byte	0x04, 0x1c
        /*005a*/ 	.short	(.L_17 - .L_16)


	//   ....[0]....
.L_16:
        /*005c*/ 	.word	0x00000070


	//   ....[1]....
        /*0060*/ 	.word	0x00000130


	//----- nvinfo : EIATTR_CBANK_PARAM_SIZE
	.align		4
.L_17:
        /*0064*/ 	.byte	0x03, 0x19
        /*0066*/ 	.short	0x001c


	//----- nvinfo : EIATTR_PARAM_CBANK
	.align		4
        /*0068*/ 	.byte	0x04, 0x0a
        /*006a*/ 	.short	(.L_19 - .L_18)
	.align		4
.L_18:
        /*006c*/ 	.word	index@(.nv.constant0._Z7gpu_addPfS_S_i)
        /*0070*/ 	.short	0x0380
        /*0072*/ 	.short	0x001c


	//----- nvinfo : EIATTR_SW_WAR
	.align		4
.L_19:
        /*0074*/ 	.byte	0x04, 0x36
        /*0076*/ 	.short	(.L_21 - .L_20)
.L_20:
        /*0078*/ 	.word	0x00000008
.L_21:


//--------------------- .nv.callgraph             --------------------------
	.section	.nv.callgraph,"",@"SHT_CUDA_CALLGRAPH"
	.align	4
	.sectionentsize	8
	.align		4
        /*0000*/ 	.word	0x00000000
	.align		4
        /*0004*/ 	.word	0xffffffff
	.align		4
        /*0008*/ 	.word	0x00000000
	.align		4
        /*000c*/ 	.word	0xfffffffe
	.align		4
        /*0010*/ 	.word	0x00000000
	.align		4
        /*0014*/ 	.word	0xfffffffd
	.align		4
        /*0018*/ 	.word	0x00000000
	.align		4
        /*001c*/ 	.word	0xfffffffc


//--------------------- .text._Z7gpu_addPfS_S_i   --------------------------
	.section	.text._Z7gpu_addPfS_S_i,"ax",@progbits
	.align	128
        .global         _Z7gpu_addPfS_S_i
        .type           _Z7gpu_addPfS_S_i,@function
        .size           _Z7gpu_addPfS_S_i,(.L_x_1 - _Z7gpu_addPfS_S_i)
        .other          _Z7gpu_addPfS_S_i,@"STO_CUDA_ENTRY STV_DEFAULT"
_Z7gpu_addPfS_S_i:
.text._Z7gpu_addPfS_S_i:
[----:B------:R-:W-:Y:S01]  /*0000*/  LDC R1, c[0x0][0x37c] ;  /* 0x0000df00ff017b82 */ /* 0x000fe20000000800 */
[----:B------:R-:W0:Y:S07]  /*0010*/  S2R R9, SR_TID.X ;  /* 0x0000000000097919 */ /* 0x000e2e0000002100 */
[----:B------:R-:W0:Y:S01]  /*0020*/  S2UR UR4, SR_CTAID.X ;  /* 0x00000000000479c3 */ /* 0x000e220000002500 */
[----:B------:R-:W1:Y:S07]  /*0030*/  LDCU UR5, c[0x0][0x398] ;  /* 0x00007300ff0577ac */ /* 0x000e6e0008000800 */
[----:B------:R-:W0:Y:S02]  /*0040*/  LDC R0, c[0x0][0x360] ;  /* 0x0000d800ff007b82 */ /* 0x000e240000000800 */
[----:B0-----:R-:W-:-:S05]  /*0050*/  IMAD R9, R0, UR4, R9 ;  /* 0x0000000400097c24 */ /* 0x001fca000f8e0209 */
[----:B-1----:R-:W-:-:S13]  /*0060*/  ISETP.GE.AND P0, PT, R9, UR5, PT ;  /* 0x0000000509007c0c */ /* 0x002fda000bf06270 */
[----:B------:R-:W-:Y:S05]  /*0070*/  @P0 EXIT ;  /* 0x000000000000094d */ /* 0x000fea0003800000 */
[----:B------:R-:W0:Y:S01]  /*0080*/  LDC.64 R2, c[0x0][0x388] ;  /* 0x0000e200ff027b82 */ /* 0x000e220000000a00 */
[----:B------:R-:W1:Y:S07]  /*0090*/  LDCU.64 UR4, c[0x0][0x358] ;  /* 0x00006b00ff0477ac */ /* 0x000e6e0008000a00 */
[----:B------:R-:W2:Y:S08]  /*00a0*/  LDC.64 R4, c[0x0][0x390] ;  /* 0x0000e400ff047b82 */ /* 0x000eb00000000a00 */
[----:B------:R-:W3:Y:S01]  /*00b0*/  LDC.64 R6, c[0x0][0x380] ;  /* 0x0000e000ff067b82 */ /* 0x000ee20000000a00 */
[----:B0-----:R-:W-:-:S06]  /*00c0*/  IMAD.WIDE R2, R9, 0x4, R2 ;  /* 0x0000000409027825 */ /* 0x001fcc00078e0202 */
[----:B-1----:R-:W4:Y:S01]  /*00d0*/  LDG.E R2, desc[UR4][R2.64] ;  /* 0x0000000402027981 */ /* 0x002f22000c1e1900 */
[----:B--2---:R-:W-:-:S06]  /*00e0*/  IMAD.WIDE R4, R9, 0x4, R4 ;  /* 0x0000000409047825 */ /* 0x004fcc00078e0204 */
[----:B------:R-:W4:Y:S01]  /*00f0*/  LDG.E R5, desc[UR4][R4.64] ;  /* 0x0000000404057981 */ /* 0x000f22000c1e1900 */
[----:B---3--:R-:W-:-:S04]  /*0100*/  IMAD.WIDE R6, R9, 0x4, R6 ;  /* 0x0000000409067825 */ /* 0x008fc800078e0206 */
[----:B----4-:R-:W-:-:S05]  /*0110*/  FADD R9, R2, R5 ;  /* 0x0000000502097221 */ /* 0x010fca0000000000 */
[----:B------:R-:W-:Y:S01]  /*0120*/  STG.E desc[UR4][R6.64], R9 ;  /* 0x0000000906007986 */ /* 0x000fe2000c101904 */
[----:B------:R-:W-:Y:S05]  /*0130*/  EXIT ;  /* 0x000000000000794d */ /* 0x000fea0003800000 */
.L_x_0:
[----:B------:R-:W-:-:S00]  /*0140*/  BRA `(.L_x_0) ;  /* 0xfffffffc00fc7947 */ /* 0x000fc0000383ffff */
[----:B------:R-:W-:-:S00]  /*0150*/  NOP ;  /* 0x0000000000007918 */ /* 0x000fc00000000000 */
        /* <DEDUP_REMOVED lines=10> */
.L_x_1:


//--------------------- .nv.shared.reserved.0     --------------------------
	.section	.nv.shared.reserved.0,"aw",@nobits
	.weak		__nv_reservedSMEM_offset_0_alias
	.size		__nv_reservedSMEM_offset_0_alias, 0, 64
	.other		__nv_reservedSMEM_offset_0_alias,@"STO_CUDA_RESERVED_SHARED STV_DEFAULT"
__nv_reservedSMEM_offset_0_alias:
	.zero		0
	.zero		64


//--------------------- .nv.constant0._Z7gpu_addPfS_S_i --------------------------
	.section	.nv.constant0._Z7gpu_addPfS_S_i,"a",@progbits
	.sectionflags	@""
	.align	4
.nv.constant0._Z7gpu_addPfS_S_i:
	.zero		924


//--------------------- SYMBOLS --------------------------

	.type		.nv.reservedSmem.offset0,@object
	.size		.nv.reservedSmem.offset0,0x4
